//
// Generated by NVIDIA NVVM Compiler
//
// Compiler Build ID: CL-36424714
// Cuda compilation tools, release 13.0, V13.0.88
// Based on NVVM 20.0.0
//

.version 9.0
.target sm_100
.address_size 64

	// .globl	_Z21atomicHistogramKernelPiPKii

.visible .entry _Z21atomicHistogramKernelPiPKii(
	.param .u64 .ptr .align 1 _Z21atomicHistogramKernelPiPKii_param_0,
	.param .u64 .ptr .align 1 _Z21atomicHistogramKernelPiPKii_param_1,
	.param .u32 _Z21atomicHistogramKernelPiPKii_param_2
)
{
	.reg .pred 	%p<2>;
	.reg .b32 	%r<8>;
	.reg .b64 	%rd<9>;

	ld.param.u64 	%rd1, [_Z21atomicHistogramKernelPiPKii_param_0];
	ld.param.u64 	%rd2, [_Z21atomicHistogramKernelPiPKii_param_1];
	ld.param.u32 	%r2, [_Z21atomicHistogramKernelPiPKii_param_2];
	mov.u32 	%r3, %ctaid.x;
	mov.u32 	%r4, %ntid.x;
	mov.u32 	%r5, %tid.x;
	mad.lo.s32 	%r1, %r3, %r4, %r5;
	setp.ge.s32 	%p1, %r1, %r2;
	@%p1 bra 	$L__BB0_2;
	cvta.to.global.u64 	%rd3, %rd2;
	cvta.to.global.u64 	%rd4, %rd1;
	mul.wide.s32 	%rd5, %r1, 4;
	add.s64 	%rd6, %rd3, %rd5;
	ld.global.u32 	%r6, [%rd6];
	mul.wide.s32 	%rd7, %r6, 4;
	add.s64 	%rd8, %rd4, %rd7;
	atom.global.add.u32 	%r7, [%rd8], 1;
$L__BB0_2:
	ret;

}
	// .globl	_Z20naiveHistogramKernelPiPKii
.visible .entry _Z20naiveHistogramKernelPiPKii(
	.param .u64 .ptr .align 1 _Z20naiveHistogramKernelPiPKii_param_0,
	.param .u64 .ptr .align 1 _Z20naiveHistogramKernelPiPKii_param_1,
	.param .u32 _Z20naiveHistogramKernelPiPKii_param_2
)
{
	.reg .pred 	%p<2>;
	.reg .b32 	%r<9>;
	.reg .b64 	%rd<9>;

	ld.param.u64 	%rd1, [_Z20naiveHistogramKernelPiPKii_param_0];
	ld.param.u64 	%rd2, [_Z20naiveHistogramKernelPiPKii_param_1];
	ld.param.u32 	%r2, [_Z20naiveHistogramKernelPiPKii_param_2];
	mov.u32 	%r3, %ctaid.x;
	mov.u32 	%r4, %ntid.x;
	mov.u32 	%r5, %tid.x;
	mad.lo.s32 	%r1, %r3, %r4, %r5;
	setp.ge.s32 	%p1, %r1, %r2;
	@%p1 bra 	$L__BB1_2;
	cvta.to.global.u64 	%rd3, %rd2;
	cvta.to.global.u64 	%rd4, %rd1;
	mul.wide.s32 	%rd5, %r1, 4;
	add.s64 	%rd6, %rd3, %rd5;
	ld.global.u32 	%r6, [%rd6];
	mul.wide.s32 	%rd7, %r6, 4;
	add.s64 	%rd8, %rd4, %rd7;
	ld.global.u32 	%r7, [%rd8];
	add.s32 	%r8, %r7, 1;
	st.global.u32 	[%rd8], %r8;
$L__BB1_2:
	ret;

}


// ===== COMPILED SASS (sm_100) =====

	.target	sm_100

	.elftype	@"ET_EXEC"


//--------------------- .note.nv.tkinfo           --------------------------
	.section	.note.nv.tkinfo,"",@"SHT_NOTE"
	.sectionflags	@"SHF_NOTE_NV_TKINFO"
	.tkinfo
        /*0018*/ 	.word	0x00000002
        /*0030*/ 	.string	""
        /*0030*/ 	.string	"ptxas"
        /*0030*/ 	.string	"Cuda compilation tools, release 13.0, V13.0.88"
        /*0030*/ 	.string	"Build cuda_13.0.r13.0/compiler.36424714_0"
        /*0030*/ 	.string	"-arch sm_100 -m 64 "



//--------------------- .note.nv.cuinfo           --------------------------
	.section	.note.nv.cuinfo,"",@"SHT_NOTE"
	.sectionflags	@"SHF_NOTE_NV_CUINFO"
        /*0018*/ 	.short	0x0002
        /*001a*/ 	.short	0x0064
        /*001c*/ 	.short	0x0082
	.zero		2


//--------------------- .nv.info                  --------------------------
	.section	.nv.info,"",@"SHT_CUDA_INFO"
	.align	4


	//----- nvinfo : EIATTR_REGCOUNT
	.align		4
        /*0000*/ 	.byte	0x04, 0x2f
        /*0002*/ 	.short	(.L_1 - .L_0)
	.align		4
.L_0:
        /*0004*/ 	.word	index@(_Z21atomicHistogramKernelPiPKii)
        /*0008*/ 	.word	0x0000000a


	//----- nvinfo : EIATTR_FRAME_SIZE
	.align		4
.L_1:
        /*000c*/ 	.byte	0x04, 0x11
        /*000e*/ 	.short	(.L_3 - .L_2)
	.align		4
.L_2:
        /*0010*/ 	.word	index@(_Z21atomicHistogramKernelPiPKii)
        /*0014*/ 	.word	0x00000000


	//----- nvinfo : EIATTR_REGCOUNT
	.align		4
.L_3:
        /*0018*/ 	.byte	0x04, 0x2f
        /*001a*/ 	.short	(.L_5 - .L_4)
	.align		4
.L_4:
        /*001c*/ 	.word	index@(_Z20naiveHistogramKernelPiPKii)
        /*0020*/ 	.word	0x0000000a


	//----- nvinfo : EIATTR_FRAME_SIZE
	.align		4
.L_5:
        /*0024*/ 	.byte	0x04, 0x11
        /*0026*/ 	.short	(.L_7 - .L_6)
	.align		4
.L_6:
        /*0028*/ 	.word	index@(_Z20naiveHistogramKernelPiPKii)
        /*002c*/ 	.word	0x00000000


	//----- nvinfo : EIATTR_MIN_STACK_SIZE
	.align		4
.L_7:
        /*0030*/ 	.byte	0x04, 0x12
        /*0032*/ 	.short	(.L_9 - .L_8)
	.align		4
.L_8:
        /*0034*/ 	.word	index@(_Z20naiveHistogramKernelPiPKii)
        /*0038*/ 	.word	0x00000000


	//----- nvinfo : EIATTR_MIN_STACK_SIZE
	.align		4
.L_9:
        /*003c*/ 	.byte	0x04, 0x12
        /*003e*/ 	.short	(.L_11 - .L_10)
	.align		4
.L_10:
        /*0040*/ 	.word	index@(_Z21atomicHistogramKernelPiPKii)
        /*0044*/ 	.word	0x00000000
.L_11:


//--------------------- .nv.compat                --------------------------
	.section	.nv.compat,"",@"SHT_CUDA_COMPAT_INFO"
	.align	4
        /*0000*/ 	.byte	0x02, 0x09, 0x00, 0x00, 0x02, 0x02, 0x01, 0x00, 0x02, 0x05, 0x05, 0x00, 0x03, 0x07, 0x01, 0x01
        /*0010*/ 	.byte	0x02, 0x03, 0x00, 0x00, 0x02, 0x06, 0x01, 0x00, 0x04, 0x0b, 0x08, 0x00, 0x09, 0x00, 0x00, 0x00
        /*0020*/ 	.byte	0x00, 0x00, 0x00, 0x00


//--------------------- .nv.info._Z20naiveHistogramKernelPiPKii --------------------------
	.section	.nv.info._Z20naiveHistogramKernelPiPKii,"",@"SHT_CUDA_INFO"
	.sectionflags	@""
	.align	4


	//----- nvinfo : EIATTR_CUDA_API_VERSION
	.align		4
        /*0000*/ 	.byte	0x04, 0x37
        /*0002*/ 	.short	(.L_13 - .L_12)
.L_12:
        /*0004*/ 	.word	0x00000082


	//----- nvinfo : EIATTR_KPARAM_INFO
	.align		4
.L_13:
        /*0008*/ 	.byte	0x04, 0x17
        /*000a*/ 	.short	(.L_15 - .L_14)
.L_14:
        /*000c*/ 	.word	0x00000000
        /*0010*/ 	.short	0x0002
        /*0012*/ 	.short	0x0010
        /*0014*/ 	.byte	0x00, 0xf0, 0x11, 0x00


	//----- nvinfo : EIATTR_KPARAM_INFO
	.align		4
.L_15:
        /*0018*/ 	.byte	0x04, 0x17
        /*001a*/ 	.short	(.L_17 - .L_16)
.L_16:
        /*001c*/ 	.word	0x00000000
        /*0020*/ 	.short	0x0001
        /*0022*/ 	.short	0x0008
        /*0024*/ 	.byte	0x00, 0xf5, 0x21, 0x00


	//----- nvinfo : EIATTR_KPARAM_INFO
	.align		4
.L_17:
        /*0028*/ 	.byte	0x04, 0x17
        /*002a*/ 	.short	(.L_19 - .L_18)
.L_18:
        /*002c*/ 	.word	0x00000000
        /*0030*/ 	.short	0x0000
        /*0032*/ 	.short	0x0000
        /*0034*/ 	.byte	0x00, 0xf5, 0x21, 0x00


	//----- nvinfo : EIATTR_SPARSE_MMA_MASK
	.align		4
.L_19:
        /*0038*/ 	.byte	0x03, 0x50
        /*003a*/ 	.short	0x0000


	//----- nvinfo : EIATTR_MAXREG_COUNT
	.align		4
        /*003c*/ 	.byte	0x03, 0x1b
        /*003e*/ 	.short	0x00ff


	//----- nvinfo : EIATTR_MERCURY_ISA_VERSION
	.align		4
        /*0040*/ 	.byte	0x03, 0x5f
        /*0042*/ 	.short	0x0101


	//----- nvinfo : EIATTR_VRC_CTA_INIT_COUNT
	.align		4
        /*0044*/ 	.byte	0x02, 0x4a
	.zero		1
	.zero		1


	//----- nvinfo : EIATTR_EXIT_INSTR_OFFSETS
	.align		4
        /*0048*/ 	.byte	0x04, 0x1c
        /*004a*/ 	.short	(.L_21 - .L_20)


	//   ....[0]....
.L_20:
        /*004c*/ 	.word	0x00000070


	//   ....[1]....
        /*0050*/ 	.word	0x00000110


	//----- nvinfo : EIATTR_CBANK_PARAM_SIZE
	.align		4
.L_21:
        /*0054*/ 	.byte	0x03, 0x19
        /*0056*/ 	.short	0x0014


	//----- nvinfo : EIATTR_PARAM_CBANK
	.align		4
        /*0058*/ 	.byte	0x04, 0x0a
        /*005a*/ 	.short	(.L_23 - .L_22)
	.align		4
.L_22:
        /*005c*/ 	.word	index@(.nv.constant0._Z20naiveHistogramKernelPiPKii)
        /*0060*/ 	.short	0x0380
        /*0062*/ 	.short	0x0014


	//----- nvinfo : EIATTR_SW_WAR
	.align		4
.L_23:
        /*0064*/ 	.byte	0x04, 0x36
        /*0066*/ 	.short	(.L_25 - .L_24)
.L_24:
        /*0068*/ 	.word	0x00000008
.L_25:


//--------------------- .nv.info._Z21atomicHistogramKernelPiPKii --------------------------
	.section	.nv.info._Z21atomicHistogramKernelPiPKii,"",@"SHT_CUDA_INFO"
	.sectionflags	@""
	.align	4


	//----- nvinfo : EIATTR_CUDA_API_VERSION
	.align		4
        /*0000*/ 	.byte	0x04, 0x37
        /*0002*/ 	.short	(.L_27 - .L_26)
.L_26:
        /*0004*/ 	.word	0x00000082


	//----- nvinfo : EIATTR_KPARAM_INFO
	.align		4
.L_27:
        /*0008*/ 	.byte	0x04, 0x17
        /*000a*/ 	.short	(.L_29 - .L_28)
.L_28:
        /*000c*/ 	.word	0x00000000
        /*0010*/ 	.short	0x0002
        /*0012*/ 	.short	0x0010
        /*0014*/ 	.byte	0x00, 0xf0, 0x11, 0x00


	//----- nvinfo : EIATTR_KPARAM_INFO
	.align		4
.L_29:
        /*0018*/ 	.byte	0x04, 0x17
        /*001a*/ 	.short	(.L_31 - .L_30)
.L_30:
        /*001c*/ 	.word	0x00000000
        /*0020*/ 	.short	0x0001
        /*0022*/ 	.short	0x0008
        /*0024*/ 	.byte	0x00, 0xf5, 0x21, 0x00


	//----- nvinfo : EIATTR_KPARAM_INFO
	.align		4
.L_31:
        /*0028*/ 	.byte	0x04, 0x17
        /*002a*/ 	.short	(.L_33 - .L_32)
.L_32:
        /*002c*/ 	.word	0x00000000
        /*0030*/ 	.short	0x0000
        /*0032*/ 	.short	0x0000
        /*0034*/ 	.byte	0x00, 0xf5, 0x21, 0x00


	//----- nvinfo : EIATTR_SPARSE_MMA_MASK
	.align		4
.L_33:
        /*0038*/ 	.byte	0x03, 0x50
        /*003a*/ 	.short	0x0000


	//----- nvinfo : EIATTR_MAXREG_COUNT
	.align		4
        /*003c*/ 	.byte	0x03, 0x1b
        /*003e*/ 	.short	0x00ff


	//----- nvinfo : EIATTR_MERCURY_ISA_VERSION
	.align		4
        /*0040*/ 	.byte	0x03, 0x5f
        /*0042*/ 	.short	0x0101


	//----- nvinfo : EIATTR_VRC_CTA_INIT_COUNT
	.align		4
        /*0044*/ 	.byte	0x02, 0x4a
	.zero		1
	.zero		1


	//----- nvinfo : EIATTR_EXIT_INSTR_OFFSETS
	.align		4
        /*0048*/ 	.byte	0x04, 0x1c
        /*004a*/ 	.short	(.L_35 - .L_34)


	//   ....[0]....
.L_34:
        /*004c*/ 	.word	0x00000070


	//   ....[1]....
        /*0050*/ 	.word	0x00000100


	//----- nvinfo : EIATTR_CBANK_PARAM_SIZE
	.align		4
.L_35:
        /*0054*/ 	.byte	0x03, 0x19
        /*0056*/ 	.short	0x0014


	//----- nvinfo : EIATTR_PARAM_CBANK
	.align		4
        /*0058*/ 	.byte	0x04, 0x0a
        /*005a*/ 	.short	(.L_37 - .L_36)
	.align		4
.L_36:
        /*005c*/ 	.word	index@(.nv.constant0._Z21atomicHistogramKernelPiPKii)
        /*0060*/ 	.short	0x0380
        /*0062*/ 	.short	0x0014


	//----- nvinfo : EIATTR_SW_WAR
	.align		4
.L_37:
        /*0064*/ 	.byte	0x04, 0x36
        /*0066*/ 	.short	(.L_39 - .L_38)
.L_38:
        /*0068*/ 	.word	0x00000008
.L_39:


//--------------------- .nv.callgraph             --------------------------
	.section	.nv.callgraph,"",@"SHT_CUDA_CALLGRAPH"
	.align	4
	.sectionentsize	8
	.align		4
        /*0000*/ 	.word	0x00000000
	.align		4
        /*0004*/ 	.word	0xffffffff
	.align		4
        /*0008*/ 	.word	0x00000000
	.align		4
        /*000c*/ 	.word	0xfffffffe
	.align		4
        /*0010*/ 	.word	0x00000000
	.align		4
        /*0014*/ 	.word	0xfffffffd
	.align		4
        /*0018*/ 	.word	0x00000000
	.align		4
        /*001c*/ 	.word	0xfffffffc


//--------------------- .text._Z20naiveHistogramKernelPiPKii --------------------------
	.section	.text._Z20naiveHistogramKernelPiPKii,"ax",@progbits
	.align	128
        .global         _Z20naiveHistogramKernelPiPKii
        .type           _Z20naiveHistogramKernelPiPKii,@function
        .size           _Z20naiveHistogramKernelPiPKii,(.L_x_2 - _Z20naiveHistogramKernelPiPKii)
        .other          _Z20naiveHistogramKernelPiPKii,@"STO_CUDA_ENTRY STV_DEFAULT"
_Z20naiveHistogramKernelPiPKii:
.text._Z20naiveHistogramKernelPiPKii:
[----:B------:R-:W-:Y:S01]  /*0000*/  LDC R1, c[0x0][0x37c] ;  /* 0x0000df00ff017b82 */ /* 0x000fe20000000800 */
[----:B------:R-:W0:Y:S07]  /*0010*/  S2R R0, SR_TID.X ;  /* 0x0000000000007919 */ /* 0x000e2e0000002100 */
[----:B------:R-:W0:Y:S01]  /*0020*/  S2UR UR4, SR_CTAID.X ;  /* 0x00000000000479c3 */ /* 0x000e220000002500 */
[----:B------:R-:W1:Y:S07]  /*0030*/  LDCU UR5, c[0x0][0x390] ;  /* 0x00007200ff0577ac */ /* 0x000e6e0008000800 */
[----:B------:R-:W0:Y:S02]  /*0040*/  LDC R5, c[0x0][0x360] ;  /* 0x0000d800ff057b82 */ /* 0x000e240000000800 */
[----:B0-----:R-:W-:-:S05]  /*0050*/  IMAD R5, R5, UR4, R0 ;  /* 0x0000000405057c24 */ /* 0x001fca000f8e0200 */
[----:B-1----:R-:W-:-:S13]  /*0060*/  ISETP.GE.AND P0, PT, R5, UR5, PT ;  /* 0x0000000505007c0c */ /* 0x002fda000bf06270 */
[----:B------:R-:W-:Y:S05]  /*0070*/  @P0 EXIT ;  /* 0x000000000000094d */ /* 0x000fea0003800000 */
[----:B------:R-:W0:Y:S01]  /*0080*/  LDC.64 R2, c[0x0][0x388] ;  /* 0x0000e200ff027b82 */ /* 0x000e220000000a00 */
[----:B------:R-:W1:Y:S01]  /*0090*/  LDCU.64 UR4, c[0x0][0x358] ;  /* 0x00006b00ff0477ac */ /* 0x000e620008000a00 */
[----:B0-----:R-:W-:-:S06]  /*00a0*/  IMAD.WIDE R2, R5, 0x4, R2 ;  /* 0x0000000405027825 */ /* 0x001fcc00078e0202 */
[----:B------:R-:W0:Y:S01]  /*00b0*/  LDC.64 R4, c[0x0][0x380] ;  /* 0x0000e000ff047b82 */ /* 0x000e220000000a00 */
[----:B-1----:R-:W0:Y:S02]  /*00c0*/  LDG.E R3, desc[UR4][R2.64] ;  /* 0x0000000402037981 */ /* 0x002e24000c1e1900 */
[----:B0-----:R-:W-:-:S05]  /*00d0*/  IMAD.WIDE R4, R3, 0x4, R4 ;  /* 0x0000000403047825 */ /* 0x001fca00078e0204 */
[----:B------:R-:W2:Y:S02]  /*00e0*/  LDG.E R0, desc[UR4][R4.64] ;  /* 0x0000000404007981 */ /* 0x000ea4000c1e1900 */
[----:B--2---:R-:W-:-:S05]  /*00f0*/  IADD3 R7, PT, PT, R0, 0x1, RZ ;  /* 0x0000000100077810 */ /* 0x004fca0007ffe0ff */
[----:B------:R-:W-:Y:S01]  /*0100*/  STG.E desc[UR4][R4.64], R7 ;  /* 0x0000000704007986 */ /* 0x000fe2000c101904 */
[----:B------:R-:W-:Y:S05]  /*0110*/  EXIT ;  /* 0x000000000000794d */ /* 0x000fea0003800000 */
.L_x_0:
[----:B------:R-:W-:-:S00]  /*0120*/  BRA `(.L_x_0) ;  /* 0xfffffffc00fc7947 */ /* 0x000fc0000383ffff */
[----:B------:R-:W-:-:S00]  /*0130*/  NOP ;  /* 0x0000000000007918 */ /* 0x000fc00000000000 */
        /* <DEDUP_REMOVED lines=12> */
.L_x_2:


//--------------------- .text._Z21atomicHistogramKernelPiPKii --------------------------
	.section	.text._Z21atomicHistogramKernelPiPKii,"ax",@progbits
	.align	128
        .global         _Z21atomicHistogramKernelPiPKii
        .type           _Z21atomicHistogramKernelPiPKii,@function
        .size           _Z21atomicHistogramKernelPiPKii,(.L_x_3 - _Z21atomicHistogramKernelPiPKii)
        .other          _Z21atomicHistogramKernelPiPKii,@"STO_CUDA_ENTRY STV_DEFAULT"
_Z21atomicHistogramKernelPiPKii:
.text._Z21atomicHistogramKernelPiPKii:
        /* <DEDUP_REMOVED lines=12> */
[----:B-1----:R-:W0:Y:S01]  /*00c0*/  LDG.E R3, desc[UR4][R2.64] ;  /* 0x0000000402037981 */ /* 0x002e22000c1e1900 */
[----:B------:R-:W-:Y:S02]  /*00d0*/  HFMA2 R7, -RZ, RZ, 0, 5.9604644775390625e-08 ;  /* 0x00000001ff077431 */ /* 0x000fe400000001ff */
[----:B0-----:R-:W-:-:S05]  /*00e0*/  IMAD.WIDE R4, R3, 0x4, R4 ;  /* 0x0000000403047825 */ /* 0x001fca00078e0204 */
[----:B------:R-:W-:Y:S01]  /*00f0*/  REDG.E.ADD.STRONG.GPU desc[UR4][R4.64], R7 ;  /* 0x000000070400798e */ /* 0x000fe2000c12e104 */
[----:B------:R-:W-:Y:S05]  /*0100*/  EXIT ;  /* 0x000000000000794d */ /* 0x000fea0003800000 */
.L_x_1:
        /* <DEDUP_REMOVED lines=15> */
.L_x_3:


//--------------------- .nv.shared.reserved.0     --------------------------
	.section	.nv.shared.reserved.0,"aw",@nobits
	.weak		__nv_reservedSMEM_offset_0_alias
	.size		__nv_reservedSMEM_offset_0_alias, 0, 64
	.other		__nv_reservedSMEM_offset_0_alias,@"STO_CUDA_RESERVED_SHARED STV_DEFAULT"
__nv_reservedSMEM_offset_0_alias:
	.zero		0
	.zero		64


//--------------------- .nv.constant0._Z20naiveHistogramKernelPiPKii --------------------------
	.section	.nv.constant0._Z20naiveHistogramKernelPiPKii,"a",@progbits
	.sectionflags	@""
	.align	4
.nv.constant0._Z20naiveHistogramKernelPiPKii:
	.zero		916


//--------------------- .nv.constant0._Z21atomicHistogramKernelPiPKii --------------------------
	.section	.nv.constant0._Z21atomicHistogramKernelPiPKii,"a",@progbits
	.sectionflags	@""
	.align	4
.nv.constant0._Z21atomicHistogramKernelPiPKii:
	.zero		916


//--------------------- SYMBOLS --------------------------

	.type		.nv.reservedSmem.offset0,@object
	.size		.nv.reservedSmem.offset0,0x4
